//
// Generated by NVIDIA NVVM Compiler
//
// Compiler Build ID: CL-36424714
// Cuda compilation tools, release 13.0, V13.0.88
// Based on NVVM 20.0.0
//

.version 9.0
.target sm_100
.address_size 64

	// .globl	_Z10fillKernelPiii

.visible .entry _Z10fillKernelPiii(
	.param .u64 .ptr .align 1 _Z10fillKernelPiii_param_0,
	.param .u32 _Z10fillKernelPiii_param_1,
	.param .u32 _Z10fillKernelPiii_param_2
)
{
	.reg .pred 	%p<2>;
	.reg .b32 	%r<8>;
	.reg .b64 	%rd<5>;

	ld.param.u64 	%rd1, [_Z10fillKernelPiii_param_0];
	ld.param.u32 	%r3, [_Z10fillKernelPiii_param_1];
	ld.param.u32 	%r2, [_Z10fillKernelPiii_param_2];
	mov.u32 	%r4, %ctaid.x;
	mov.u32 	%r5, %ntid.x;
	mov.u32 	%r6, %tid.x;
	mad.lo.s32 	%r1, %r4, %r5, %r6;
	setp.ge.s32 	%p1, %r1, %r3;
	@%p1 bra 	$L__BB0_2;
	cvta.to.global.u64 	%rd2, %rd1;
	add.s32 	%r7, %r2, %r1;
	mul.wide.s32 	%rd3, %r7, 4;
	add.s64 	%rd4, %rd2, %rd3;
	st.global.u32 	[%rd4], %r7;
$L__BB0_2:
	ret;

}


// ===== COMPILED SASS (sm_100) =====

	.target	sm_100

	.elftype	@"ET_EXEC"


//--------------------- .note.nv.tkinfo           --------------------------
	.section	.note.nv.tkinfo,"",@"SHT_NOTE"
	.sectionflags	@"SHF_NOTE_NV_TKINFO"
	.tkinfo
        /*0018*/ 	.word	0x00000002
        /*0030*/ 	.string	""
        /*0030*/ 	.string	"ptxas"
        /*0030*/ 	.string	"Cuda compilation tools, release 13.0, V13.0.88"
        /*0030*/ 	.string	"Build cuda_13.0.r13.0/compiler.36424714_0"
        /*0030*/ 	.string	"-arch sm_100 -m 64 "



//--------------------- .note.nv.cuinfo           --------------------------
	.section	.note.nv.cuinfo,"",@"SHT_NOTE"
	.sectionflags	@"SHF_NOTE_NV_CUINFO"
        /*0018*/ 	.short	0x0002
        /*001a*/ 	.short	0x0064
        /*001c*/ 	.short	0x0082
	.zero		2


//--------------------- .nv.info                  --------------------------
	.section	.nv.info,"",@"SHT_CUDA_INFO"
	.align	4


	//----- nvinfo : EIATTR_REGCOUNT
	.align		4
        /*0000*/ 	.byte	0x04, 0x2f
        /*0002*/ 	.short	(.L_1 - .L_0)
	.align		4
.L_0:
        /*0004*/ 	.word	index@(_Z10fillKernelPiii)
        /*0008*/ 	.word	0x00000008


	//----- nvinfo : EIATTR_FRAME_SIZE
	.align		4
.L_1:
        /*000c*/ 	.byte	0x04, 0x11
        /*000e*/ 	.short	(.L_3 - .L_2)
	.align		4
.L_2:
        /*0010*/ 	.word	index@(_Z10fillKernelPiii)
        /*0014*/ 	.word	0x00000000


	//----- nvinfo : EIATTR_MIN_STACK_SIZE
	.align		4
.L_3:
        /*0018*/ 	.byte	0x04, 0x12
        /*001a*/ 	.short	(.L_5 - .L_4)
	.align		4
.L_4:
        /*001c*/ 	.word	index@(_Z10fillKernelPiii)
        /*0020*/ 	.word	0x00000000
.L_5:


//--------------------- .nv.compat                --------------------------
	.section	.nv.compat,"",@"SHT_CUDA_COMPAT_INFO"
	.align	4
        /*0000*/ 	.byte	0x02, 0x09, 0x00, 0x00, 0x02, 0x02, 0x01, 0x00, 0x02, 0x05, 0x05, 0x00, 0x03, 0x07, 0x01, 0x01
        /*0010*/ 	.byte	0x02, 0x03, 0x00, 0x00, 0x02, 0x06, 0x01, 0x00, 0x04, 0x0b, 0x08, 0x00, 0x09, 0x00, 0x00, 0x00
        /*0020*/ 	.byte	0x00, 0x00, 0x00, 0x00


//--------------------- .nv.info._Z10fillKernelPiii --------------------------
	.section	.nv.info._Z10fillKernelPiii,"",@"SHT_CUDA_INFO"
	.sectionflags	@""
	.align	4


	//----- nvinfo : EIATTR_CUDA_API_VERSION
	.align		4
        /*0000*/ 	.byte	0x04, 0x37
        /*0002*/ 	.short	(.L_7 - .L_6)
.L_6:
        /*0004*/ 	.word	0x00000082


	//----- nvinfo : EIATTR_KPARAM_INFO
	.align		4
.L_7:
        /*0008*/ 	.byte	0x04, 0x17
        /*000a*/ 	.short	(.L_9 - .L_8)
.L_8:
        /*000c*/ 	.word	0x00000000
        /*0010*/ 	.short	0x0002
        /*0012*/ 	.short	0x000c
        /*0014*/ 	.byte	0x00, 0xf0, 0x11, 0x00


	//----- nvinfo : EIATTR_KPARAM_INFO
	.align		4
.L_9:
        /*0018*/ 	.byte	0x04, 0x17
        /*001a*/ 	.short	(.L_11 - .L_10)
.L_10:
        /*001c*/ 	.word	0x00000000
        /*0020*/ 	.short	0x0001
        /*0022*/ 	.short	0x0008
        /*0024*/ 	.byte	0x00, 0xf0, 0x11, 0x00


	//----- nvinfo : EIATTR_KPARAM_INFO
	.align		4
.L_11:
        /*0028*/ 	.byte	0x04, 0x17
        /*002a*/ 	.short	(.L_13 - .L_12)
.L_12:
        /*002c*/ 	.word	0x00000000
        /*0030*/ 	.short	0x0000
        /*0032*/ 	.short	0x0000
        /*0034*/ 	.byte	0x00, 0xf5, 0x21, 0x00


	//----- nvinfo : EIATTR_SPARSE_MMA_MASK
	.align		4
.L_13:
        /*0038*/ 	.byte	0x03, 0x50
        /*003a*/ 	.short	0x0000


	//----- nvinfo : EIATTR_MAXREG_COUNT
	.align		4
        /*003c*/ 	.byte	0x03, 0x1b
        /*003e*/ 	.short	0x00ff


	//----- nvinfo : EIATTR_MERCURY_ISA_VERSION
	.align		4
        /*0040*/ 	.byte	0x03, 0x5f
        /*0042*/ 	.short	0x0101


	//----- nvinfo : EIATTR_VRC_CTA_INIT_COUNT
	.align		4
        /*0044*/ 	.byte	0x02, 0x4a
	.zero		1
	.zero		1


	//----- nvinfo : EIATTR_EXIT_INSTR_OFFSETS
	.align		4
        /*0048*/ 	.byte	0x04, 0x1c
        /*004a*/ 	.short	(.L_15 - .L_14)


	//   ....[0]....
.L_14:
        /*004c*/ 	.word	0x00000070


	//   ....[1]....
        /*0050*/ 	.word	0x000000e0


	//----- nvinfo : EIATTR_CBANK_PARAM_SIZE
	.align		4
.L_15:
        /*0054*/ 	.byte	0x03, 0x19
        /*0056*/ 	.short	0x0010


	//----- nvinfo : EIATTR_PARAM_CBANK
	.align		4
        /*0058*/ 	.byte	0x04, 0x0a
        /*005a*/ 	.short	(.L_17 - .L_16)
	.align		4
.L_16:
        /*005c*/ 	.word	index@(.nv.constant0._Z10fillKernelPiii)
        /*0060*/ 	.short	0x0380
        /*0062*/ 	.short	0x0010


	//----- nvinfo : EIATTR_SW_WAR
	.align		4
.L_17:
        /*0064*/ 	.byte	0x04, 0x36
        /*0066*/ 	.short	(.L_19 - .L_18)
.L_18:
        /*0068*/ 	.word	0x00000008
.L_19:


//--------------------- .nv.callgraph             --------------------------
	.section	.nv.callgraph,"",@"SHT_CUDA_CALLGRAPH"
	.align	4
	.sectionentsize	8
	.align		4
        /*0000*/ 	.word	0x00000000
	.align		4
        /*0004*/ 	.word	0xffffffff
	.align		4
        /*0008*/ 	.word	0x00000000
	.align		4
        /*000c*/ 	.word	0xfffffffe
	.align		4
        /*0010*/ 	.word	0x00000000
	.align		4
        /*0014*/ 	.word	0xfffffffd
	.align		4
        /*0018*/ 	.word	0x00000000
	.align		4
        /*001c*/ 	.word	0xfffffffc


//--------------------- .text._Z10fillKernelPiii  --------------------------
	.section	.text._Z10fillKernelPiii,"ax",@progbits
	.align	128
        .global         _Z10fillKernelPiii
        .type           _Z10fillKernelPiii,@function
        .size           _Z10fillKernelPiii,(.L_x_1 - _Z10fillKernelPiii)
        .other          _Z10fillKernelPiii,@"STO_CUDA_ENTRY STV_DEFAULT"
_Z10fillKernelPiii:
.text._Z10fillKernelPiii:
[----:B------:R-:W-:Y:S01]  /*0000*/  LDC R1, c[0x0][0x37c] ;  /* 0x0000df00ff017b82 */ /* 0x000fe20000000800 */
[----:B------:R-:W0:Y:S07]  /*0010*/  S2R R3, SR_TID.X ;  /* 0x0000000000037919 */ /* 0x000e2e0000002100 */
[----:B------:R-:W0:Y:S01]  /*0020*/  S2UR UR4, SR_CTAID.X ;  /* 0x00000000000479c3 */ /* 0x000e220000002500 */
[----:B------:R-:W1:Y:S07]  /*0030*/  LDCU UR5, c[0x0][0x388] ;  /* 0x00007100ff0577ac */ /* 0x000e6e0008000800 */
[----:B------:R-:W0:Y:S02]  /*0040*/  LDC R0, c[0x0][0x360] ;  /* 0x0000d800ff007b82 */ /* 0x000e240000000800 */
[----:B0-----:R-:W-:-:S05]  /*0050*/  IMAD R0, R0, UR4, R3 ;  /* 0x0000000400007c24 */ /* 0x001fca000f8e0203 */
[----:B-1----:R-:W-:-:S13]  /*0060*/  ISETP.GE.AND P0, PT, R0, UR5, PT ;  /* 0x0000000500007c0c */ /* 0x002fda000bf06270 */
[----:B------:R-:W-:Y:S05]  /*0070*/  @P0 EXIT ;  /* 0x000000000000094d */ /* 0x000fea0003800000 */
[----:B------:R-:W0:Y:S01]  /*0080*/  LDC.64 R2, c[0x0][0x380] ;  /* 0x0000e000ff027b82 */ /* 0x000e220000000a00 */
[----:B------:R-:W1:Y:S01]  /*0090*/  LDCU UR6, c[0x0][0x38c] ;  /* 0x00007180ff0677ac */ /* 0x000e620008000800 */
[----:B------:R-:W2:Y:S01]  /*00a0*/  LDCU.64 UR4, c[0x0][0x358] ;  /* 0x00006b00ff0477ac */ /* 0x000ea20008000a00 */
[----:B-1----:R-:W-:-:S05]  /*00b0*/  IADD3 R5, PT, PT, R0, UR6, RZ ;  /* 0x0000000600057c10 */ /* 0x002fca000fffe0ff */
[----:B0-----:R-:W-:-:S05]  /*00c0*/  IMAD.WIDE R2, R5, 0x4, R2 ;  /* 0x0000000405027825 */ /* 0x001fca00078e0202 */
[----:B--2---:R-:W-:Y:S01]  /*00d0*/  STG.E desc[UR4][R2.64], R5 ;  /* 0x0000000502007986 */ /* 0x004fe2000c101904 */
[----:B------:R-:W-:Y:S05]  /*00e0*/  EXIT ;  /* 0x000000000000794d */ /* 0x000fea0003800000 */
.L_x_0:
[----:B------:R-:W-:-:S00]  /*00f0*/  BRA `(.L_x_0) ;  /* 0xfffffffc00fc7947 */ /* 0x000fc0000383ffff */
[----:B------:R-:W-:-:S00]  /*0100*/  NOP ;  /* 0x0000000000007918 */ /* 0x000fc00000000000 */
[----:B------:R-:W-:-:S00]  /*0110*/  NOP ;  /* 0x0000000000007918 */ /* 0x000fc00000000000 */
[----:B------:R-:W-:-:S00]  /*0120*/  NOP ;  /* 0x0000000000007918 */ /* 0x000fc00000000000 */
[----:B------:R-:W-:-:S00]  /*0130*/  NOP ;  /* 0x0000000000007918 */ /* 0x000fc00000000000 */
[----:B------:R-:W-:-:S00]  /*0140*/  NOP ;  /* 0x0000000000007918 */ /* 0x000fc00000000000 */
[----:B------:R-:W-:-:S00]  /*0150*/  NOP ;  /* 0x0000000000007918 */ /* 0x000fc00000000000 */
[----:B------:R-:W-:-:S00]  /*0160*/  NOP ;  /* 0x0000000000007918 */ /* 0x000fc00000000000 */
[----:B------:R-:W-:-:S00]  /*0170*/  NOP ;  /* 0x0000000000007918 */ /* 0x000fc00000000000 */
.L_x_1:


//--------------------- .nv.shared.reserved.0     --------------------------
	.section	.nv.shared.reserved.0,"aw",@nobits
	.weak		__nv_reservedSMEM_offset_0_alias
	.size		__nv_reservedSMEM_offset_0_alias, 0, 64
	.other		__nv_reservedSMEM_offset_0_alias,@"STO_CUDA_RESERVED_SHARED STV_DEFAULT"
__nv_reservedSMEM_offset_0_alias:
	.zero		0
	.zero		64


//--------------------- .nv.constant0._Z10fillKernelPiii --------------------------
	.section	.nv.constant0._Z10fillKernelPiii,"a",@progbits
	.sectionflags	@""
	.align	4
.nv.constant0._Z10fillKernelPiii:
	.zero		912


//--------------------- SYMBOLS --------------------------

	.type		.nv.reservedSmem.offset0,@object
	.size		.nv.reservedSmem.offset0,0x4
